//
// Generated by NVIDIA NVVM Compiler
//
// Compiler Build ID: CL-36424714
// Cuda compilation tools, release 13.0, V13.0.88
// Based on NVVM 20.0.0
//

.version 9.0
.target sm_100
.address_size 64

	// .globl	_Z13step_periodicPiS_ii

.visible .entry _Z13step_periodicPiS_ii(
	.param .u64 .ptr .align 1 _Z13step_periodicPiS_ii_param_0,
	.param .u64 .ptr .align 1 _Z13step_periodicPiS_ii_param_1,
	.param .u32 _Z13step_periodicPiS_ii_param_2,
	.param .u32 _Z13step_periodicPiS_ii_param_3
)
{
	.reg .pred 	%p<2>;
	.reg .b32 	%r<9>;
	.reg .b64 	%rd<5>;

	ld.param.u64 	%rd1, [_Z13step_periodicPiS_ii_param_0];
	ld.param.u32 	%r2, [_Z13step_periodicPiS_ii_param_2];
	ld.param.u32 	%r3, [_Z13step_periodicPiS_ii_param_3];
	mov.u32 	%r4, %tid.x;
	mov.u32 	%r5, %ctaid.x;
	mov.u32 	%r6, %ntid.x;
	mad.lo.s32 	%r1, %r5, %r6, %r4;
	mul.lo.s32 	%r7, %r3, %r2;
	setp.ge.s32 	%p1, %r1, %r7;
	@%p1 bra 	$L__BB0_2;
	cvta.to.global.u64 	%rd2, %rd1;
	mul.wide.s32 	%rd3, %r1, 4;
	add.s64 	%rd4, %rd2, %rd3;
	mov.b32 	%r8, 0;
	st.global.u32 	[%rd4], %r8;
$L__BB0_2:
	ret;

}


// ===== COMPILED SASS (sm_100) =====

	.target	sm_100

	.elftype	@"ET_EXEC"


//--------------------- .note.nv.tkinfo           --------------------------
	.section	.note.nv.tkinfo,"",@"SHT_NOTE"
	.sectionflags	@"SHF_NOTE_NV_TKINFO"
	.tkinfo
        /*0018*/ 	.word	0x00000002
        /*0030*/ 	.string	""
        /*0030*/ 	.string	"ptxas"
        /*0030*/ 	.string	"Cuda compilation tools, release 13.0, V13.0.88"
        /*0030*/ 	.string	"Build cuda_13.0.r13.0/compiler.36424714_0"
        /*0030*/ 	.string	"-arch sm_100 -m 64 "



//--------------------- .note.nv.cuinfo           --------------------------
	.section	.note.nv.cuinfo,"",@"SHT_NOTE"
	.sectionflags	@"SHF_NOTE_NV_CUINFO"
        /*0018*/ 	.short	0x0002
        /*001a*/ 	.short	0x0064
        /*001c*/ 	.short	0x0082
	.zero		2


//--------------------- .nv.info                  --------------------------
	.section	.nv.info,"",@"SHT_CUDA_INFO"
	.align	4


	//----- nvinfo : EIATTR_REGCOUNT
	.align		4
        /*0000*/ 	.byte	0x04, 0x2f
        /*0002*/ 	.short	(.L_1 - .L_0)
	.align		4
.L_0:
        /*0004*/ 	.word	index@(_Z13step_periodicPiS_ii)
        /*0008*/ 	.word	0x00000008


	//----- nvinfo : EIATTR_FRAME_SIZE
	.align		4
.L_1:
        /*000c*/ 	.byte	0x04, 0x11
        /*000e*/ 	.short	(.L_3 - .L_2)
	.align		4
.L_2:
        /*0010*/ 	.word	index@(_Z13step_periodicPiS_ii)
        /*0014*/ 	.word	0x00000000


	//----- nvinfo : EIATTR_MIN_STACK_SIZE
	.align		4
.L_3:
        /*0018*/ 	.byte	0x04, 0x12
        /*001a*/ 	.short	(.L_5 - .L_4)
	.align		4
.L_4:
        /*001c*/ 	.word	index@(_Z13step_periodicPiS_ii)
        /*0020*/ 	.word	0x00000000
.L_5:


//--------------------- .nv.compat                --------------------------
	.section	.nv.compat,"",@"SHT_CUDA_COMPAT_INFO"
	.align	4
        /*0000*/ 	.byte	0x02, 0x09, 0x00, 0x00, 0x02, 0x02, 0x01, 0x00, 0x02, 0x05, 0x05, 0x00, 0x03, 0x07, 0x01, 0x01
        /*0010*/ 	.byte	0x02, 0x03, 0x00, 0x00, 0x02, 0x06, 0x01, 0x00, 0x04, 0x0b, 0x08, 0x00, 0x09, 0x00, 0x00, 0x00
        /*0020*/ 	.byte	0x00, 0x00, 0x00, 0x00


//--------------------- .nv.info._Z13step_periodicPiS_ii --------------------------
	.section	.nv.info._Z13step_periodicPiS_ii,"",@"SHT_CUDA_INFO"
	.sectionflags	@""
	.align	4


	//----- nvinfo : EIATTR_CUDA_API_VERSION
	.align		4
        /*0000*/ 	.byte	0x04, 0x37
        /*0002*/ 	.short	(.L_7 - .L_6)
.L_6:
        /*0004*/ 	.word	0x00000082


	//----- nvinfo : EIATTR_KPARAM_INFO
	.align		4
.L_7:
        /*0008*/ 	.byte	0x04, 0x17
        /*000a*/ 	.short	(.L_9 - .L_8)
.L_8:
        /*000c*/ 	.word	0x00000000
        /*0010*/ 	.short	0x0003
        /*0012*/ 	.short	0x0014
        /*0014*/ 	.byte	0x00, 0xf0, 0x11, 0x00


	//----- nvinfo : EIATTR_KPARAM_INFO
	.align		4
.L_9:
        /*0018*/ 	.byte	0x04, 0x17
        /*001a*/ 	.short	(.L_11 - .L_10)
.L_10:
        /*001c*/ 	.word	0x00000000
        /*0020*/ 	.short	0x0002
        /*0022*/ 	.short	0x0010
        /*0024*/ 	.byte	0x00, 0xf0, 0x11, 0x00


	//----- nvinfo : EIATTR_KPARAM_INFO
	.align		4
.L_11:
        /*0028*/ 	.byte	0x04, 0x17
        /*002a*/ 	.short	(.L_13 - .L_12)
.L_12:
        /*002c*/ 	.word	0x00000000
        /*0030*/ 	.short	0x0001
        /*0032*/ 	.short	0x0008
        /*0034*/ 	.byte	0x00, 0xf5, 0x21, 0x00


	//----- nvinfo : EIATTR_KPARAM_INFO
	.align		4
.L_13:
        /*0038*/ 	.byte	0x04, 0x17
        /*003a*/ 	.short	(.L_15 - .L_14)
.L_14:
        /*003c*/ 	.word	0x00000000
        /*0040*/ 	.short	0x0000
        /*0042*/ 	.short	0x0000
        /*0044*/ 	.byte	0x00, 0xf5, 0x21, 0x00


	//----- nvinfo : EIATTR_SPARSE_MMA_MASK
	.align		4
.L_15:
        /*0048*/ 	.byte	0x03, 0x50
        /*004a*/ 	.short	0x0000


	//----- nvinfo : EIATTR_MAXREG_COUNT
	.align		4
        /*004c*/ 	.byte	0x03, 0x1b
        /*004e*/ 	.short	0x00ff


	//----- nvinfo : EIATTR_MERCURY_ISA_VERSION
	.align		4
        /*0050*/ 	.byte	0x03, 0x5f
        /*0052*/ 	.short	0x0101


	//----- nvinfo : EIATTR_VRC_CTA_INIT_COUNT
	.align		4
        /*0054*/ 	.byte	0x02, 0x4a
	.zero		1
	.zero		1


	//----- nvinfo : EIATTR_EXIT_INSTR_OFFSETS
	.align		4
        /*0058*/ 	.byte	0x04, 0x1c
        /*005a*/ 	.short	(.L_17 - .L_16)


	//   ....[0]....
.L_16:
        /*005c*/ 	.word	0x00000080


	//   ....[1]....
        /*0060*/ 	.word	0x000000d0


	//----- nvinfo : EIATTR_CBANK_PARAM_SIZE
	.align		4
.L_17:
        /*0064*/ 	.byte	0x03, 0x19
        /*0066*/ 	.short	0x0018


	//----- nvinfo : EIATTR_PARAM_CBANK
	.align		4
        /*0068*/ 	.byte	0x04, 0x0a
        /*006a*/ 	.short	(.L_19 - .L_18)
	.align		4
.L_18:
        /*006c*/ 	.word	index@(.nv.constant0._Z13step_periodicPiS_ii)
        /*0070*/ 	.short	0x0380
        /*0072*/ 	.short	0x0018


	//----- nvinfo : EIATTR_SW_WAR
	.align		4
.L_19:
        /*0074*/ 	.byte	0x04, 0x36
        /*0076*/ 	.short	(.L_21 - .L_20)
.L_20:
        /*0078*/ 	.word	0x00000008
.L_21:


//--------------------- .nv.callgraph             --------------------------
	.section	.nv.callgraph,"",@"SHT_CUDA_CALLGRAPH"
	.align	4
	.sectionentsize	8
	.align		4
        /*0000*/ 	.word	0x00000000
	.align		4
        /*0004*/ 	.word	0xffffffff
	.align		4
        /*0008*/ 	.word	0x00000000
	.align		4
        /*000c*/ 	.word	0xfffffffe
	.align		4
        /*0010*/ 	.word	0x00000000
	.align		4
        /*0014*/ 	.word	0xfffffffd
	.align		4
        /*0018*/ 	.word	0x00000000
	.align		4
        /*001c*/ 	.word	0xfffffffc


//--------------------- .text._Z13step_periodicPiS_ii --------------------------
	.section	.text._Z13step_periodicPiS_ii,"ax",@progbits
	.align	128
        .global         _Z13step_periodicPiS_ii
        .type           _Z13step_periodicPiS_ii,@function
        .size           _Z13step_periodicPiS_ii,(.L_x_1 - _Z13step_periodicPiS_ii)
        .other          _Z13step_periodicPiS_ii,@"STO_CUDA_ENTRY STV_DEFAULT"
_Z13step_periodicPiS_ii:
.text._Z13step_periodicPiS_ii:
[----:B------:R-:W-:Y:S01]  /*0000*/  LDC R1, c[0x0][0x37c] ;  /* 0x0000df00ff017b82 */ /* 0x000fe20000000800 */
[----:B------:R-:W0:Y:S07]  /*0010*/  S2R R5, SR_TID.X ;  /* 0x0000000000057919 */ /* 0x000e2e0000002100 */
[----:B------:R-:W0:Y:S01]  /*0020*/  S2UR UR6, SR_CTAID.X ;  /* 0x00000000000679c3 */ /* 0x000e220000002500 */
[----:B------:R-:W1:Y:S07]  /*0030*/  LDCU.64 UR4, c[0x0][0x390] ;  /* 0x00007200ff0477ac */ /* 0x000e6e0008000a00 */
[----:B------:R-:W0:Y:S01]  /*0040*/  LDC R0, c[0x0][0x360] ;  /* 0x0000d800ff007b82 */ /* 0x000e220000000800 */
[----:B-1----:R-:W-:Y:S01]  /*0050*/  UIMAD UR4, UR5, UR4, URZ ;  /* 0x00000004050472a4 */ /* 0x002fe2000f8e02ff */
[----:B0-----:R-:W-:-:S05]  /*0060*/  IMAD R5, R0, UR6, R5 ;  /* 0x0000000600057c24 */ /* 0x001fca000f8e0205 */
[----:B------:R-:W-:-:S13]  /*0070*/  ISETP.GE.AND P0, PT, R5, UR4, PT ;  /* 0x0000000405007c0c */ /* 0x000fda000bf06270 */
[----:B------:R-:W-:Y:S05]  /*0080*/  @P0 EXIT ;  /* 0x000000000000094d */ /* 0x000fea0003800000 */
[----:B------:R-:W0:Y:S01]  /*0090*/  LDC.64 R2, c[0x0][0x380] ;  /* 0x0000e000ff027b82 */ /* 0x000e220000000a00 */
[----:B------:R-:W1:Y:S01]  /*00a0*/  LDCU.64 UR4, c[0x0][0x358] ;  /* 0x00006b00ff0477ac */ /* 0x000e620008000a00 */
[----:B0-----:R-:W-:-:S05]  /*00b0*/  IMAD.WIDE R2, R5, 0x4, R2 ;  /* 0x0000000405027825 */ /* 0x001fca00078e0202 */
[----:B-1----:R-:W-:Y:S01]  /*00c0*/  STG.E desc[UR4][R2.64], RZ ;  /* 0x000000ff02007986 */ /* 0x002fe2000c101904 */
[----:B------:R-:W-:Y:S05]  /*00d0*/  EXIT ;  /* 0x000000000000794d */ /* 0x000fea0003800000 */
.L_x_0:
[----:B------:R-:W-:-:S00]  /*00e0*/  BRA `(.L_x_0) ;  /* 0xfffffffc00fc7947 */ /* 0x000fc0000383ffff */
[----:B------:R-:W-:-:S00]  /*00f0*/  NOP ;  /* 0x0000000000007918 */ /* 0x000fc00000000000 */
        /* <DEDUP_REMOVED lines=8> */
.L_x_1:


//--------------------- .nv.shared.reserved.0     --------------------------
	.section	.nv.shared.reserved.0,"aw",@nobits
	.weak		__nv_reservedSMEM_offset_0_alias
	.size		__nv_reservedSMEM_offset_0_alias, 0, 64
	.other		__nv_reservedSMEM_offset_0_alias,@"STO_CUDA_RESERVED_SHARED STV_DEFAULT"
__nv_reservedSMEM_offset_0_alias:
	.zero		0
	.zero		64


//--------------------- .nv.constant0._Z13step_periodicPiS_ii --------------------------
	.section	.nv.constant0._Z13step_periodicPiS_ii,"a",@progbits
	.sectionflags	@""
	.align	4
.nv.constant0._Z13step_periodicPiS_ii:
	.zero		920


//--------------------- SYMBOLS --------------------------

	.type		.nv.reservedSmem.offset0,@object
	.size		.nv.reservedSmem.offset0,0x4
